	.headerflags	@"EF_CUDA_TEXMODE_UNIFIED EF_CUDA_64BIT_ADDRESS EF_CUDA_ACCELERATORS EF_CUDA_SM90 EF_CUDA_VIRTUAL_SM(EF_CUDA_SM90)"
	.elftype	@"ET_EXEC"


//--------------------- .nv.info                  --------------------------
	.section	.nv.info,"",@"SHT_CUDA_INFO"
	.align	4


	//----- nvinfo : EIATTR_REGCOUNT
	.align		4
        /*0000*/ 	.byte	0x04, 0x2f
        /*0002*/ 	.short	(.L_1 - .L_0)
	.align		4
.L_0:
        /*0004*/ 	.word	index@(triton_poi_fused_add_24)
        /*0008*/ 	.word	0x0000000e


	//----- nvinfo : EIATTR_MIN_STACK_SIZE
	.align		4
.L_1:
        /*000c*/ 	.byte	0x04, 0x12
        /*000e*/ 	.short	(.L_3 - .L_2)
	.align		4
.L_2:
        /*0010*/ 	.word	index@(triton_poi_fused_add_24)
        /*0014*/ 	.word	0x00000000


	//----- nvinfo : EIATTR_FRAME_SIZE
	.align		4
.L_3:
        /*0018*/ 	.byte	0x04, 0x11
        /*001a*/ 	.short	(.L_5 - .L_4)
	.align		4
.L_4:
        /*001c*/ 	.word	index@(triton_poi_fused_add_24)
        /*0020*/ 	.word	0x00000000


	//----- nvinfo : EIATTR_MIN_STACK_SIZE
	.align		4
.L_5:
        /*0024*/ 	.byte	0x04, 0x12
        /*0026*/ 	.short	(.L_7 - .L_6)
	.align		4
.L_6:
        /*0028*/ 	.word	index@(triton_poi_fused_add_24)
        /*002c*/ 	.word	0x00000000
.L_7:


//--------------------- .nv.info.triton_poi_fused_add_24 --------------------------
	.section	.nv.info.triton_poi_fused_add_24,"",@"SHT_CUDA_INFO"
	.sectionflags	@""
	.align	4


	//----- nvinfo : EIATTR_CUDA_API_VERSION
	.align		4
        /*0000*/ 	.byte	0x04, 0x37
        /*0002*/ 	.short	(.L_9 - .L_8)
.L_8:
        /*0004*/ 	.word	0x0000007c


	//----- nvinfo : EIATTR_KPARAM_INFO
	.align		4
.L_9:
        /*0008*/ 	.byte	0x04, 0x17
        /*000a*/ 	.short	(.L_11 - .L_10)
.L_10:
        /*000c*/ 	.word	0x00000000
        /*0010*/ 	.short	0x0004
        /*0012*/ 	.short	0x0020
        /*0014*/ 	.byte	0x00, 0xf0, 0x11, 0x00


	//----- nvinfo : EIATTR_KPARAM_INFO
	.align		4
.L_11:
        /*0018*/ 	.byte	0x04, 0x17
        /*001a*/ 	.short	(.L_13 - .L_12)
.L_12:
        /*001c*/ 	.word	0x00000000
        /*0020*/ 	.short	0x0003
        /*0022*/ 	.short	0x0018
        /*0024*/ 	.byte	0x00, 0xf4, 0x21, 0x00


	//----- nvinfo : EIATTR_KPARAM_INFO
	.align		4
.L_13:
        /*0028*/ 	.byte	0x04, 0x17
        /*002a*/ 	.short	(.L_15 - .L_14)
.L_14:
        /*002c*/ 	.word	0x00000000
        /*0030*/ 	.short	0x0002
        /*0032*/ 	.short	0x0010
        /*0034*/ 	.byte	0x00, 0xf4, 0x21, 0x00


	//----- nvinfo : EIATTR_KPARAM_INFO
	.align		4
.L_15:
        /*0038*/ 	.byte	0x04, 0x17
        /*003a*/ 	.short	(.L_17 - .L_16)
.L_16:
        /*003c*/ 	.word	0x00000000
        /*0040*/ 	.short	0x0001
        /*0042*/ 	.short	0x0008
        /*0044*/ 	.byte	0x00, 0xf4, 0x21, 0x00


	//----- nvinfo : EIATTR_KPARAM_INFO
	.align		4
.L_17:
        /*0048*/ 	.byte	0x04, 0x17
        /*004a*/ 	.short	(.L_19 - .L_18)
.L_18:
        /*004c*/ 	.word	0x00000000
        /*0050*/ 	.short	0x0000
        /*0052*/ 	.short	0x0000
        /*0054*/ 	.byte	0x00, 0xf4, 0x21, 0x00


	//----- nvinfo : EIATTR_SPARSE_MMA_MASK
	.align		4
.L_19:
        /*0058*/ 	.byte	0x03, 0x50
        /*005a*/ 	.short	0x0000


	//----- nvinfo : EIATTR_MAXREG_COUNT
	.align		4
        /*005c*/ 	.byte	0x03, 0x1b
        /*005e*/ 	.short	0x00ff


	//----- nvinfo : EIATTR_EXIT_INSTR_OFFSETS
	.align		4
        /*0060*/ 	.byte	0x04, 0x1c
        /*0062*/ 	.short	(.L_21 - .L_20)


	//   ....[0]....
.L_20:
        /*0064*/ 	.word	0x00000190


	//----- nvinfo : EIATTR_REQNTID
	.align		4
.L_21:
        /*0068*/ 	.byte	0x04, 0x10
        /*006a*/ 	.short	(.L_23 - .L_22)
.L_22:
        /*006c*/ 	.word	0x00000080
        /*0070*/ 	.word	0x00000001
        /*0074*/ 	.word	0x00000001


	//----- nvinfo : EIATTR_CBANK_PARAM_SIZE
	.align		4
.L_23:
        /*0078*/ 	.byte	0x03, 0x19
        /*007a*/ 	.short	0x0024


	//----- nvinfo : EIATTR_PARAM_CBANK
	.align		4
        /*007c*/ 	.byte	0x04, 0x0a
        /*007e*/ 	.short	(.L_25 - .L_24)
	.align		4
.L_24:
        /*0080*/ 	.word	index@(.nv.constant0.triton_poi_fused_add_24)
        /*0084*/ 	.short	0x0210
        /*0086*/ 	.short	0x0024


	//----- nvinfo : EIATTR_SW_WAR
	.align		4
.L_25:
        /*0088*/ 	.byte	0x04, 0x36
        /*008a*/ 	.short	(.L_27 - .L_26)
.L_26:
        /*008c*/ 	.word	0x00000008
.L_27:


//--------------------- .nv.callgraph             --------------------------
	.section	.nv.callgraph,"",@"SHT_CUDA_CALLGRAPH"
	.align	4
	.sectionentsize	8
	.align		4
        /*0000*/ 	.word	0x00000000
	.align		4
        /*0004*/ 	.word	0xffffffff
	.align		4
        /*0008*/ 	.word	0x00000000
	.align		4
        /*000c*/ 	.word	0xfffffffe
	.align		4
        /*0010*/ 	.word	0x00000000
	.align		4
        /*0014*/ 	.word	0xfffffffd
	.align		4
        /*0018*/ 	.word	0x00000000
	.align		4
        /*001c*/ 	.word	0xfffffffc


//--------------------- .text.triton_poi_fused_add_24 --------------------------
	.section	.text.triton_poi_fused_add_24,"ax",@progbits
	.align	128
        .global         triton_poi_fused_add_24
        .type           triton_poi_fused_add_24,@function
        .size           triton_poi_fused_add_24,(.L_x_1 - triton_poi_fused_add_24)
        .other          triton_poi_fused_add_24,@"STO_CUDA_ENTRY STV_DEFAULT"
triton_poi_fused_add_24:
.text.triton_poi_fused_add_24:
[----:B------:R-:W-:Y:S01]  /*0000*/  LDC R1, c[0x0][0x28] ;  /* 0x00000a00ff017b82 */ /* 0x000fe20000000800 */
[----:B------:R-:W1:Y:S07]  /*0010*/  S2R R0, SR_TID.X ;  /* 0x0000000000007919 */ /* 0x000e6e0000002100 */
[----:B------:R-:W2:Y:S01]  /*0020*/  LDC.64 R2, c[0x0][0x210] ;  /* 0x00008400ff027b82 */ /* 0x000ea20000000a00 */
[----:B------:R-:W-:Y:S01]  /*0030*/  ULDC.64 UR4, c[0x0][0x208] ;  /* 0x0000820000047ab9 */ /* 0x000fe20000000a00 */
[----:B------:R-:W3:Y:S06]  /*0040*/  S2R R11, SR_CTAID.X ;  /* 0x00000000000b7919 */ /* 0x000eec0000002500 */
[----:B------:R-:W4:Y:S08]  /*0050*/  LDC.64 R6, c[0x0][0x220] ;  /* 0x00008800ff067b82 */ /* 0x000f300000000a00 */
[----:B------:R-:W5:Y:S01]  /*0060*/  LDC.64 R4, c[0x0][0x218] ;  /* 0x00008600ff047b82 */ /* 0x000f620000000a00 */
[----:B-1----:R-:W-:-:S04]  /*0070*/  SHF.L.U32 R0, R0, 0x1, RZ ;  /* 0x0000000100007819 */ /* 0x002fc800000006ff */
[----:B------:R-:W-:-:S04]  /*0080*/  LOP3.LUT R0, R0, 0xfe, RZ, 0xc0, !PT ;  /* 0x000000fe00007812 */ /* 0x000fc800078ec0ff */
[----:B---3--:R-:W-:-:S05]  /*0090*/  LEA R11, R11, R0, 0x8 ;  /* 0x000000000b0b7211 */ /* 0x008fca00078e40ff */
[----:B------:R-:W-:-:S04]  /*00a0*/  IMAD.HI R0, R11, 0x2aaaaaab, RZ ;  /* 0x2aaaaaab0b007827 */ /* 0x000fc800078e02ff */
[----:B--2---:R-:W-:Y:S01]  /*00b0*/  IMAD.WIDE R2, R11, 0x4, R2 ;  /* 0x000000040b027825 */ /* 0x004fe200078e0202 */
[----:B------:R-:W-:-:S03]  /*00c0*/  SHF.R.U32.HI R9, RZ, 0x1f, R0 ;  /* 0x0000001fff097819 */ /* 0x000fc60000011600 */
[----:B----4-:R-:W-:Y:S01]  /*00d0*/  IMAD.WIDE R6, R11, 0x4, R6 ;  /* 0x000000040b067825 */ /* 0x010fe200078e0206 */
[----:B------:R-:W-:Y:S01]  /*00e0*/  LEA.HI R0, R0, R9, RZ, 0x1a ;  /* 0x0000000900007211 */ /* 0x000fe200078fd0ff */
[----:B------:R-:W2:Y:S04]  /*00f0*/  LDG.E.64 R2, desc[UR4][R2.64] ;  /* 0x0000000402027981 */ /* 0x000ea8000c1e1b00 */
[----:B------:R-:W-:Y:S01]  /*0100*/  IMAD R9, R0, -0x180, R11 ;  /* 0xfffffe8000097824 */ /* 0x000fe200078e020b */
[----:B------:R-:W2:Y:S03]  /*0110*/  LDG.E.64 R6, desc[UR4][R6.64] ;  /* 0x0000000406067981 */ /* 0x000ea6000c1e1b00 */
[----:B-----5:R-:W-:-:S02]  /*0120*/  IMAD.WIDE R4, R9, 0x4, R4 ;  /* 0x0000000409047825 */ /* 0x020fc400078e0204 */
[----:B------:R-:W1:Y:S04]  /*0130*/  LDC.64 R8, c[0x0][0x228] ;  /* 0x00008a00ff087b82 */ /* 0x000e680000000a00 */
[----:B------:R-:W2:Y:S01]  /*0140*/  LDG.E.EL.64 R4, desc[UR4][R4.64] ;  /* 0x0000000404047981 */ /* 0x000ea2000c2e1b00 */
[----:B-1----:R-:W-:-:S04]  /*0150*/  IMAD.WIDE R8, R11, 0x4, R8 ;  /* 0x000000040b087825 */ /* 0x002fc800078e0208 */
[----:B--2---:R-:W-:Y:S01]  /*0160*/  FFMA R10, R4, R6, R2 ;  /* 0x00000006040a7223 */ /* 0x004fe20000000002 */
[----:B------:R-:W-:-:S05]  /*0170*/  FFMA R11, R5, R7, R3 ;  /* 0x00000007050b7223 */ /* 0x000fca0000000003 */
[----:B------:R-:W-:Y:S01]  /*0180*/  STG.E.64 desc[UR4][R8.64], R10 ;  /* 0x0000000a08007986 */ /* 0x000fe2000c101b04 */
[----:B------:R-:W-:Y:S05]  /*0190*/  EXIT ;  /* 0x000000000000794d */ /* 0x000fea0003800000 */
.L_x_0:
[----:B------:R-:W-:-:S00]  /*01a0*/  BRA `(.L_x_0) ;  /* 0xfffffffc00fc7947 */ /* 0x000fc0000383ffff */
[----:B------:R-:W-:-:S00]  /*01b0*/  NOP ;  /* 0x0000000000007918 */ /* 0x000fc00000000000 */
        /* <DEDUP_REMOVED lines=12> */
.L_x_1:


//--------------------- .nv.constant0.triton_poi_fused_add_24 --------------------------
	.section	.nv.constant0.triton_poi_fused_add_24,"a",@progbits
	.sectionflags	@""
	.align	4
.nv.constant0.triton_poi_fused_add_24:
	.zero		564
